	.headerflags	@"EF_CUDA_TEXMODE_UNIFIED EF_CUDA_64BIT_ADDRESS EF_CUDA_ACCELERATORS EF_CUDA_SM90 EF_CUDA_VIRTUAL_SM(EF_CUDA_SM90)"
	.elftype	@"ET_EXEC"


//--------------------- .nv.info                  --------------------------
	.section	.nv.info,"",@"SHT_CUDA_INFO"
	.align	4


	//----- nvinfo : EIATTR_REGCOUNT
	.align		4
        /*0000*/ 	.byte	0x04, 0x2f
        /*0002*/ 	.short	(.L_1 - .L_0)
	.align		4
.L_0:
        /*0004*/ 	.word	index@(triton_poi_fused_convolution_div_8)
        /*0008*/ 	.word	0x00000014


	//----- nvinfo : EIATTR_MIN_STACK_SIZE
	.align		4
.L_1:
        /*000c*/ 	.byte	0x04, 0x12
        /*000e*/ 	.short	(.L_3 - .L_2)
	.align		4
.L_2:
        /*0010*/ 	.word	index@(triton_poi_fused_convolution_div_8)
        /*0014*/ 	.word	0x00000000


	//----- nvinfo : EIATTR_FRAME_SIZE
	.align		4
.L_3:
        /*0018*/ 	.byte	0x04, 0x11
        /*001a*/ 	.short	(.L_5 - .L_4)
	.align		4
.L_4:
        /*001c*/ 	.word	index@(triton_poi_fused_convolution_div_8)
        /*0020*/ 	.word	0x00000000


	//----- nvinfo : EIATTR_MIN_STACK_SIZE
	.align		4
.L_5:
        /*0024*/ 	.byte	0x04, 0x12
        /*0026*/ 	.short	(.L_7 - .L_6)
	.align		4
.L_6:
        /*0028*/ 	.word	index@(triton_poi_fused_convolution_div_8)
        /*002c*/ 	.word	0x00000000
.L_7:


//--------------------- .nv.info.triton_poi_fused_convolution_div_8 --------------------------
	.section	.nv.info.triton_poi_fused_convolution_div_8,"",@"SHT_CUDA_INFO"
	.sectionflags	@""
	.align	4


	//----- nvinfo : EIATTR_CUDA_API_VERSION
	.align		4
        /*0000*/ 	.byte	0x04, 0x37
        /*0002*/ 	.short	(.L_9 - .L_8)
.L_8:
        /*0004*/ 	.word	0x0000007c


	//----- nvinfo : EIATTR_KPARAM_INFO
	.align		4
.L_9:
        /*0008*/ 	.byte	0x04, 0x17
        /*000a*/ 	.short	(.L_11 - .L_10)
.L_10:
        /*000c*/ 	.word	0x00000000
        /*0010*/ 	.short	0x0005
        /*0012*/ 	.short	0x0024
        /*0014*/ 	.byte	0x00, 0xf0, 0x11, 0x00


	//----- nvinfo : EIATTR_KPARAM_INFO
	.align		4
.L_11:
        /*0018*/ 	.byte	0x04, 0x17
        /*001a*/ 	.short	(.L_13 - .L_12)
.L_12:
        /*001c*/ 	.word	0x00000000
        /*0020*/ 	.short	0x0004
        /*0022*/ 	.short	0x0020
        /*0024*/ 	.byte	0x00, 0xf0, 0x11, 0x00


	//----- nvinfo : EIATTR_KPARAM_INFO
	.align		4
.L_13:
        /*0028*/ 	.byte	0x04, 0x17
        /*002a*/ 	.short	(.L_15 - .L_14)
.L_14:
        /*002c*/ 	.word	0x00000000
        /*0030*/ 	.short	0x0003
        /*0032*/ 	.short	0x0018
        /*0034*/ 	.byte	0x00, 0xf4, 0x21, 0x00


	//----- nvinfo : EIATTR_KPARAM_INFO
	.align		4
.L_15:
        /*0038*/ 	.byte	0x04, 0x17
        /*003a*/ 	.short	(.L_17 - .L_16)
.L_16:
        /*003c*/ 	.word	0x00000000
        /*0040*/ 	.short	0x0002
        /*0042*/ 	.short	0x0010
        /*0044*/ 	.byte	0x00, 0xf4, 0x21, 0x00


	//----- nvinfo : EIATTR_KPARAM_INFO
	.align		4
.L_17:
        /*0048*/ 	.byte	0x04, 0x17
        /*004a*/ 	.short	(.L_19 - .L_18)
.L_18:
        /*004c*/ 	.word	0x00000000
        /*0050*/ 	.short	0x0001
        /*0052*/ 	.short	0x0008
        /*0054*/ 	.byte	0x00, 0xf4, 0x21, 0x00


	//----- nvinfo : EIATTR_KPARAM_INFO
	.align		4
.L_19:
        /*0058*/ 	.byte	0x04, 0x17
        /*005a*/ 	.short	(.L_21 - .L_20)
.L_20:
        /*005c*/ 	.word	0x00000000
        /*0060*/ 	.short	0x0000
        /*0062*/ 	.short	0x0000
        /*0064*/ 	.byte	0x00, 0xf4, 0x21, 0x00


	//----- nvinfo : EIATTR_SPARSE_MMA_MASK
	.align		4
.L_21:
        /*0068*/ 	.byte	0x03, 0x50
        /*006a*/ 	.short	0x0000


	//----- nvinfo : EIATTR_MAXREG_COUNT
	.align		4
        /*006c*/ 	.byte	0x03, 0x1b
        /*006e*/ 	.short	0x00ff


	//----- nvinfo : EIATTR_EXIT_INSTR_OFFSETS
	.align		4
        /*0070*/ 	.byte	0x04, 0x1c
        /*0072*/ 	.short	(.L_23 - .L_22)


	//   ....[0]....
.L_22:
        /*0074*/ 	.word	0x00000520


	//   ....[1]....
        /*0078*/ 	.word	0x00000540


	//----- nvinfo : EIATTR_REQNTID
	.align		4
.L_23:
        /*007c*/ 	.byte	0x04, 0x10
        /*007e*/ 	.short	(.L_25 - .L_24)
.L_24:
        /*0080*/ 	.word	0x00000080
        /*0084*/ 	.word	0x00000001
        /*0088*/ 	.word	0x00000001


	//----- nvinfo : EIATTR_CBANK_PARAM_SIZE
	.align		4
.L_25:
        /*008c*/ 	.byte	0x03, 0x19
        /*008e*/ 	.short	0x0028


	//----- nvinfo : EIATTR_PARAM_CBANK
	.align		4
        /*0090*/ 	.byte	0x04, 0x0a
        /*0092*/ 	.short	(.L_27 - .L_26)
	.align		4
.L_26:
        /*0094*/ 	.word	index@(.nv.constant0.triton_poi_fused_convolution_div_8)
        /*0098*/ 	.short	0x0210
        /*009a*/ 	.short	0x0028


	//----- nvinfo : EIATTR_SW_WAR
	.align		4
.L_27:
        /*009c*/ 	.byte	0x04, 0x36
        /*009e*/ 	.short	(.L_29 - .L_28)
.L_28:
        /*00a0*/ 	.word	0x00000008
.L_29:


//--------------------- .nv.callgraph             --------------------------
	.section	.nv.callgraph,"",@"SHT_CUDA_CALLGRAPH"
	.align	4
	.sectionentsize	8
	.align		4
        /*0000*/ 	.word	0x00000000
	.align		4
        /*0004*/ 	.word	0xffffffff
	.align		4
        /*0008*/ 	.word	0x00000000
	.align		4
        /*000c*/ 	.word	0xfffffffe
	.align		4
        /*0010*/ 	.word	0x00000000
	.align		4
        /*0014*/ 	.word	0xfffffffd
	.align		4
        /*0018*/ 	.word	0x00000000
	.align		4
        /*001c*/ 	.word	0xfffffffc


//--------------------- .text.triton_poi_fused_convolution_div_8 --------------------------
	.section	.text.triton_poi_fused_convolution_div_8,"ax",@progbits
	.sectionflags	@"SHF_BARRIERS=1"
	.align	128
        .global         triton_poi_fused_convolution_div_8
        .type           triton_poi_fused_convolution_div_8,@function
        .size           triton_poi_fused_convolution_div_8,(.L_x_1 - triton_poi_fused_convolution_div_8)
        .other          triton_poi_fused_convolution_div_8,@"STO_CUDA_ENTRY STV_DEFAULT"
triton_poi_fused_convolution_div_8:
.text.triton_poi_fused_convolution_div_8:
[----:B------:R-:W0:Y:S02]  /*0000*/  LDC R1, c[0x0][0x28] ;  /* 0x00000a00ff017b82 */ /* 0x000e240000000800 */
[----:B------:R-:W1:Y:S01]  /*0010*/  S2R R0, SR_TID.X ;  /* 0x0000000000007919 */ /* 0x000e620000002100 */
[----:B------:R-:W2:Y:S01]  /*0020*/  S2UR UR4, SR_CTAID.Y ;  /* 0x00000000000479c3 */ /* 0x000ea20000002600 */
[----:B------:R-:W-:Y:S01]  /*0030*/  ULDC.64 UR8, c[0x0][0x208] ;  /* 0x0000820000087ab9 */ /* 0x000fe20000000a00 */
[----:B------:R-:W3:Y:S06]  /*0040*/  S2R R12, SR_CTAID.X ;  /* 0x00000000000c7919 */ /* 0x000eec0000002500 */
[----:B------:R-:W4:Y:S01]  /*0050*/  LDC.64 R4, c[0x0][0x218] ;  /* 0x00008600ff047b82 */ /* 0x000f220000000a00 */
[----:B--2---:R-:W-:Y:S01]  /*0060*/  USHF.L.U32 UR4, UR4, 0x2, URZ ;  /* 0x0000000204047899 */ /* 0x004fe2000800063f */
[----:B-1----:R-:W-:Y:S01]  /*0070*/  LOP3.LUT R6, R0, 0x1, RZ, 0xc0, !PT ;  /* 0x0000000100067812 */ /* 0x002fe200078ec0ff */
[----:B----4-:R1:W2:Y:S01]  /*0080*/  LDG.E R4, desc[UR8][R4.64] ;  /* 0x0000000804047981 */ /* 0x0102a2000c1e1900 */
[----:B------:R-:W-:-:S02]  /*0090*/  SHF.R.U32.HI R7, RZ, 0x1, R0 ;  /* 0x00000001ff077819 */ /* 0x000fc40000011600 */
[----:B------:R-:W-:Y:S02]  /*00a0*/  LOP3.LUT R2, R0, 0x40, RZ, 0xc0, !PT ;  /* 0x0000004000027812 */ /* 0x000fe400078ec0ff */
[----:B------:R-:W-:Y:S02]  /*00b0*/  LEA R8, R6, UR4, 0x1 ;  /* 0x0000000406087c11 */ /* 0x000fe4000f8e08ff */
[----:B------:R-:W-:Y:S02]  /*00c0*/  SGXT.U32 R7, R7, 0x5 ;  /* 0x000000050707781a */ /* 0x000fe40000000000 */
[----:B------:R-:W-:Y:S02]  /*00d0*/  SHF.R.U32.HI R10, RZ, 0x1, R2 ;  /* 0x00000001ff0a7819 */ /* 0x000fe40000011602 */
[----:B------:R-:W-:Y:S01]  /*00e0*/  SHF.R.S32.HI R9, RZ, 0x1f, R8 ;  /* 0x0000001fff097819 */ /* 0x000fe20000011408 */
[----:B------:R-:W4:Y:S01]  /*00f0*/  LDC.64 R2, c[0x0][0x210] ;  /* 0x00008400ff027b82 */ /* 0x000f220000000a00 */
[----:B------:R-:W-:Y:S01]  /*0100*/  LOP3.LUT R10, R7, R10, RZ, 0xfc, !PT ;  /* 0x0000000a070a7212 */ /* 0x000fe200078efcff */
[----:B---3--:R-:W-:Y:S01]  /*0110*/  IMAD.SHL.U32 R7, R12, 0x40, RZ ;  /* 0x000000400c077824 */ /* 0x008fe200078e00ff */
[----:B------:R-:W-:-:S04]  /*0120*/  LEA.HI R11, R9, R8, RZ, 0x2 ;  /* 0x00000008090b7211 */ /* 0x000fc800078f10ff */
[----:B------:R-:W-:Y:S02]  /*0130*/  LOP3.LUT R13, R11, 0xfffffffc, RZ, 0xc0, !PT ;  /* 0xfffffffc0b0d7812 */ /* 0x000fe400078ec0ff */
[----:B------:R-:W-:-:S03]  /*0140*/  LOP3.LUT R9, R10, R7, RZ, 0xfc, !PT ;  /* 0x000000070a097212 */ /* 0x000fc600078efcff */
[C---:B------:R-:W-:Y:S01]  /*0150*/  IMAD.IADD R12, R8.reuse, 0x1, -R13 ;  /* 0x00000001080c7824 */ /* 0x040fe200078e0a0d */
[C---:B------:R-:W-:Y:S02]  /*0160*/  ISETP.GE.AND P0, PT, R9.reuse, 0x31, PT ;  /* 0x000000310900780c */ /* 0x040fe40003f06270 */
[----:B------:R-:W-:Y:S01]  /*0170*/  SHF.R.S32.HI R11, RZ, 0x2, R11 ;  /* 0x00000002ff0b7819 */ /* 0x000fe2000001140b */
[----:B------:R-:W-:Y:S01]  /*0180*/  IMAD R12, R9, 0x4, R12 ;  /* 0x00000004090c7824 */ /* 0x000fe200078e020c */
[----:B------:R-:W-:-:S03]  /*0190*/  ISETP.LT.AND P0, PT, R8, 0x100, !P0 ;  /* 0x000001000800780c */ /* 0x000fc60004701270 */
[----:B-1----:R-:W-:Y:S01]  /*01a0*/  IMAD R5, R11, 0xc4, R12 ;  /* 0x000000c40b057824 */ /* 0x002fe200078e020c */
[----:B------:R-:W-:-:S03]  /*01b0*/  CS2R R8, SRZ ;  /* 0x0000000000087805 */ /* 0x000fc6000001ff00 */
[----:B----4-:R-:W-:-:S06]  /*01c0*/  IMAD.WIDE R2, R5, 0x4, R2 ;  /* 0x0000000405027825 */ /* 0x010fcc00078e0202 */
[----:B------:R1:W3:Y:S01]  /*01d0*/  @P0 LDG.E.EL.64 R8, desc[UR8][R2.64] ;  /* 0x0000000802080981 */ /* 0x0002e2000c2e1b00 */
[----:B------:R-:W4:Y:S01]  /*01e0*/  S2UR UR6, SR_CgaCtaId ;  /* 0x00000000000679c3 */ /* 0x000f220000008800 */
[----:B------:R-:W-:Y:S01]  /*01f0*/  UMOV UR5, 0x400 ;  /* 0x0000040000057882 */ /* 0x000fe20000000000 */
[----:B------:R-:W-:-:S05]  /*0200*/  IMAD.SHL.U32 R11, R6, 0x80, RZ ;  /* 0x00000080060b7824 */ /* 0x000fca00078e00ff */
[----:B------:R-:W-:Y:S02]  /*0210*/  LOP3.LUT R10, R10, R11, RZ, 0xfc, !PT ;  /* 0x0000000b0a0a7212 */ /* 0x000fe400078efcff */
[----:B-1----:R-:W-:-:S04]  /*0220*/  SHF.R.U32.HI R2, RZ, 0x4, R0 ;  /* 0x00000004ff027819 */ /* 0x002fc80000011600 */
[----:B------:R-:W-:Y:S01]  /*0230*/  LOP3.LUT R2, R2, 0x4, RZ, 0xc0, !PT ;  /* 0x0000000402027812 */ /* 0x000fe200078ec0ff */
[----:B----4-:R-:W-:-:S06]  /*0240*/  UPRMT UR5, UR6, 0x654, UR5 ;  /* 0x0000065406057896 */ /* 0x010fcc0008000005 */
[----:B------:R-:W-:Y:S02]  /*0250*/  LEA.HI R11, R11, UR5, RZ, 0x1c ;  /* 0x000000050b0b7c11 */ /* 0x000fe4000f8fe0ff */
[----:B------:R-:W-:-:S03]  /*0260*/  LEA R13, R6, UR5, 0x3 ;  /* 0x00000005060d7c11 */ /* 0x000fc6000f8e18ff */
[----:B------:R-:W-:Y:S02]  /*0270*/  IMAD R6, R10, 0x4, R11 ;  /* 0x000000040a067824 */ /* 0x000fe400078e020b */
[----:B------:R-:W-:Y:S02]  /*0280*/  VIADD R11, R2, UR5 ;  /* 0x00000005020b7c36 */ /* 0x000fe40008000000 */
[----:B------:R-:W-:Y:S01]  /*0290*/  IMAD R13, R10, 0x4, R13 ;  /* 0x000000040a0d7824 */ /* 0x000fe200078e020d */
[----:B------:R-:W-:-:S04]  /*02a0*/  LOP3.LUT R12, R0, 0x7f, RZ, 0xc0, !PT ;  /* 0x0000007f000c7812 */ /* 0x000fc800078ec0ff */
[----:B------:R-:W-:-:S04]  /*02b0*/  LOP3.LUT R14, R12, 0x80, RZ, 0xfc, !PT ;  /* 0x000000800c0e7812 */ /* 0x000fc800078efcff */
[----:B------:R-:W-:-:S04]  /*02c0*/  SHF.R.U32.HI R14, RZ, 0x4, R14 ;  /* 0x00000004ff0e7819 */ /* 0x000fc8000001160e */
[----:B------:R-:W-:-:S05]  /*02d0*/  LOP3.LUT R14, R14, 0xc, RZ, 0xc0, !PT ;  /* 0x0000000c0e0e7812 */ /* 0x000fca00078ec0ff */
[----:B------:R-:W-:Y:S02]  /*02e0*/  VIADD R15, R14, UR5 ;  /* 0x000000050e0f7c36 */ /* 0x000fe40008000000 */
[C---:B------:R-:W-:Y:S02]  /*02f0*/  IMAD R14, R12.reuse, 0x4, R11 ;  /* 0x000000040c0e7824 */ /* 0x040fe400078e020b */
[----:B------:R-:W-:Y:S01]  /*0300*/  IMAD R12, R12, 0x4, R15 ;  /* 0x000000040c0c7824 */ /* 0x000fe200078e020f */
[----:B------:R-:W1:Y:S01]  /*0310*/  LDC.64 R10, c[0x0][0x220] ;  /* 0x00008800ff0a7b82 */ /* 0x000e620000000a00 */
[----:B------:R-:W-:Y:S02]  /*0320*/  LOP3.LUT R7, R7, 0x3f, R0, 0xf8, !PT ;  /* 0x0000003f07077812 */ /* 0x000fe400078ef800 */
[C---:B--2---:R-:W-:Y:S02]  /*0330*/  FSETP.GT.AND P1, PT, |R4|.reuse, 8.50705917302346158658e+37, PT ;  /* 0x7e8000000400780b */ /* 0x044fe40003f24200 */
[----:B------:R-:W-:-:S11]  /*0340*/  FSETP.GEU.AND P2, PT, |R4|, 1.175494350822287508e-38, PT ;  /* 0x008000000400780b */ /* 0x000fd60003f4e200 */
[----:B------:R-:W-:-:S04]  /*0350*/  @P1 FMUL R4, R4, 0.25 ;  /* 0x3e80000004041820 */ /* 0x000fc80000400000 */
[----:B------:R-:W-:-:S04]  /*0360*/  @!P2 FMUL R4, R4, 16777216 ;  /* 0x4b8000000404a820 */ /* 0x000fc80000400000 */
[----:B------:R-:W2:Y:S01]  /*0370*/  MUFU.RCP R3, R4 ;  /* 0x0000000400037308 */ /* 0x000ea20000001000 */
[----:B---3--:R-:W-:Y:S01]  /*0380*/  @P1 FMUL R8, R8, 0.25 ;  /* 0x3e80000008081820 */ /* 0x008fe20000400000 */
[----:B------:R-:W-:-:S03]  /*0390*/  @P1 FMUL R9, R9, 0.25 ;  /* 0x3e80000009091820 */ /* 0x000fc60000400000 */
[----:B------:R-:W-:Y:S01]  /*03a0*/  @!P2 FMUL R8, R8, 16777216 ;  /* 0x4b8000000808a820 */ /* 0x000fe20000400000 */
[----:B------:R-:W-:-:S03]  /*03b0*/  @!P2 FMUL R9, R9, 16777216 ;  /* 0x4b8000000909a820 */ /* 0x000fc60000400000 */
[C---:B--2---:R-:W-:Y:S01]  /*03c0*/  FMUL R2, R3.reuse, R8 ;  /* 0x0000000803027220 */ /* 0x044fe20000400000 */
[----:B------:R-:W-:Y:S01]  /*03d0*/  FMUL R3, R3, R9 ;  /* 0x0000000903037220 */ /* 0x000fe20000400000 */
[----:B------:R-:W-:Y:S01]  /*03e0*/  SHF.R.U32.HI R4, RZ, 0x6, R0 ;  /* 0x00000006ff047819 */ /* 0x000fe20000011600 */
[----:B------:R-:W2:Y:S02]  /*03f0*/  LDC.64 R8, c[0x0][0x228] ;  /* 0x00008a00ff087b82 */ /* 0x000ea40000000a00 */
[----:B------:R3:W-:Y:S04]  /*0400*/  STS [R13], R2 ;  /* 0x000000020d007388 */ /* 0x0007e80000000800 */
[----:B------:R1:W-:Y:S02]  /*0410*/  STS [R6+0x104], R3 ;  /* 0x0001040306007388 */ /* 0x0003e40000000800 */
[----:B------:R-:W-:Y:S01]  /*0420*/  BAR.SYNC.DEFER_BLOCKING 0x0 ;  /* 0x0000000000007b1d */ /* 0x000fe20000010000 */
[----:B------:R-:W-:-:S05]  /*0430*/  SGXT.U32 R4, R4, 0x1 ;  /* 0x000000010404781a */ /* 0x000fca0000000000 */
[----:B------:R-:W4:Y:S04]  /*0440*/  LDS R15, [R14] ;  /* 0x000000000e0f7984 */ /* 0x000f280000000800 */
[----:B------:R-:W5:Y:S01]  /*0450*/  LDS R17, [R12+0x200] ;  /* 0x000200000c117984 */ /* 0x000f620000000800 */
[----:B------:R-:W-:Y:S02]  /*0460*/  LOP3.LUT R4, R4, UR4, RZ, 0xfc, !PT ;  /* 0x0000000404047c12 */ /* 0x000fe4000f8efcff */
[----:B------:R-:W-:Y:S02]  /*0470*/  ISETP.GE.AND P1, PT, R7, 0x31, PT ;  /* 0x000000310700780c */ /* 0x000fe40003f26270 */
[C---:B------:R-:W-:Y:S01]  /*0480*/  LOP3.LUT R0, R4.reuse, 0x2, RZ, 0xfc, !PT ;  /* 0x0000000204007812 */ /* 0x040fe200078efcff */
[C---:B------:R-:W-:Y:S01]  /*0490*/  IMAD R7, R4.reuse, 0x31, R7 ;  /* 0x0000003104077824 */ /* 0x040fe200078e0207 */
[----:B------:R-:W-:-:S02]  /*04a0*/  ISETP.LT.AND P2, PT, R4, 0x100, !P1 ;  /* 0x000001000400780c */ /* 0x000fc40004f41270 */
[----:B------:R-:W-:Y:S01]  /*04b0*/  ISETP.LT.AND P1, PT, R0, 0x100, !P1 ;  /* 0x000001000000780c */ /* 0x000fe20004f21270 */
[C---:B---3--:R-:W-:Y:S02]  /*04c0*/  VIADD R13, R7.reuse, 0x62 ;  /* 0x00000062070d7836 */ /* 0x048fe40000000000 */
[----:B-1----:R-:W-:-:S04]  /*04d0*/  IMAD.WIDE R6, R7, 0x4, R10 ;  /* 0x0000000407067825 */ /* 0x002fc800078e020a */
[----:B------:R-:W-:-:S04]  /*04e0*/  IMAD.WIDE R10, R13, 0x4, R10 ;  /* 0x000000040d0a7825 */ /* 0x000fc800078e020a */
[----:B--2---:R-:W-:Y:S01]  /*04f0*/  IMAD.WIDE R8, R5, 0x4, R8 ;  /* 0x0000000405087825 */ /* 0x004fe200078e0208 */
[----:B----4-:R1:W-:Y:S04]  /*0500*/  @P2 STG.E desc[UR8][R6.64], R15 ;  /* 0x0000000f06002986 */ /* 0x0103e8000c101908 */
[----:B-----5:R1:W-:Y:S01]  /*0510*/  @P1 STG.E desc[UR8][R10.64], R17 ;  /* 0x000000110a001986 */ /* 0x0203e2000c101908 */
[----:B------:R-:W-:Y:S05]  /*0520*/  @!P0 EXIT ;  /* 0x000000000000894d */ /* 0x000fea0003800000 */
[----:B------:R-:W-:Y:S01]  /*0530*/  STG.E.64 desc[UR8][R8.64], R2 ;  /* 0x0000000208007986 */ /* 0x000fe2000c101b08 */
[----:B------:R-:W-:Y:S05]  /*0540*/  EXIT ;  /* 0x000000000000794d */ /* 0x000fea0003800000 */
.L_x_0:
[----:B------:R-:W-:-:S00]  /*0550*/  BRA `(.L_x_0) ;  /* 0xfffffffc00fc7947 */ /* 0x000fc0000383ffff */
[----:B------:R-:W-:-:S00]  /*0560*/  NOP ;  /* 0x0000000000007918 */ /* 0x000fc00000000000 */
        /* <DEDUP_REMOVED lines=9> */
.L_x_1:


//--------------------- .nv.shared.triton_poi_fused_convolution_div_8 --------------------------
	.section	.nv.shared.triton_poi_fused_convolution_div_8,"aw",@nobits
	.sectionflags	@""
	.align	16
	.zero		1024


//--------------------- .nv.constant0.triton_poi_fused_convolution_div_8 --------------------------
	.section	.nv.constant0.triton_poi_fused_convolution_div_8,"a",@progbits
	.sectionflags	@""
	.align	4
.nv.constant0.triton_poi_fused_convolution_div_8:
	.zero		568
